//
// Generated by NVIDIA NVVM Compiler
//
// Compiler Build ID: CL-36424714
// Cuda compilation tools, release 13.0, V13.0.88
// Based on NVVM 20.0.0
//

.version 9.0
.target sm_100
.address_size 64

	// .globl	_Z12KmeansKernelPKfS0_PiPfS2_S2_S2_iii

.visible .entry _Z12KmeansKernelPKfS0_PiPfS2_S2_S2_iii(
	.param .u64 .ptr .align 1 _Z12KmeansKernelPKfS0_PiPfS2_S2_S2_iii_param_0,
	.param .u64 .ptr .align 1 _Z12KmeansKernelPKfS0_PiPfS2_S2_S2_iii_param_1,
	.param .u64 .ptr .align 1 _Z12KmeansKernelPKfS0_PiPfS2_S2_S2_iii_param_2,
	.param .u64 .ptr .align 1 _Z12KmeansKernelPKfS0_PiPfS2_S2_S2_iii_param_3,
	.param .u64 .ptr .align 1 _Z12KmeansKernelPKfS0_PiPfS2_S2_S2_iii_param_4,
	.param .u64 .ptr .align 1 _Z12KmeansKernelPKfS0_PiPfS2_S2_S2_iii_param_5,
	.param .u64 .ptr .align 1 _Z12KmeansKernelPKfS0_PiPfS2_S2_S2_iii_param_6,
	.param .u32 _Z12KmeansKernelPKfS0_PiPfS2_S2_S2_iii_param_7,
	.param .u32 _Z12KmeansKernelPKfS0_PiPfS2_S2_S2_iii_param_8,
	.param .u32 _Z12KmeansKernelPKfS0_PiPfS2_S2_S2_iii_param_9
)
{


	ret;

}


// ===== COMPILED SASS (sm_100) =====

	.target	sm_100

	.elftype	@"ET_EXEC"


//--------------------- .note.nv.tkinfo           --------------------------
	.section	.note.nv.tkinfo,"",@"SHT_NOTE"
	.sectionflags	@"SHF_NOTE_NV_TKINFO"
	.tkinfo
        /*0018*/ 	.word	0x00000002
        /*0030*/ 	.string	""
        /*0030*/ 	.string	"ptxas"
        /*0030*/ 	.string	"Cuda compilation tools, release 13.0, V13.0.88"
        /*0030*/ 	.string	"Build cuda_13.0.r13.0/compiler.36424714_0"
        /*0030*/ 	.string	"-arch sm_100 -m 64 "



//--------------------- .note.nv.cuinfo           --------------------------
	.section	.note.nv.cuinfo,"",@"SHT_NOTE"
	.sectionflags	@"SHF_NOTE_NV_CUINFO"
        /*0018*/ 	.short	0x0002
        /*001a*/ 	.short	0x0064
        /*001c*/ 	.short	0x0082
	.zero		2


//--------------------- .nv.info                  --------------------------
	.section	.nv.info,"",@"SHT_CUDA_INFO"
	.align	4


	//----- nvinfo : EIATTR_REGCOUNT
	.align		4
        /*0000*/ 	.byte	0x04, 0x2f
        /*0002*/ 	.short	(.L_1 - .L_0)
	.align		4
.L_0:
        /*0004*/ 	.word	index@(_Z12KmeansKernelPKfS0_PiPfS2_S2_S2_iii)
        /*0008*/ 	.word	0x00000004


	//----- nvinfo : EIATTR_FRAME_SIZE
	.align		4
.L_1:
        /*000c*/ 	.byte	0x04, 0x11
        /*000e*/ 	.short	(.L_3 - .L_2)
	.align		4
.L_2:
        /*0010*/ 	.word	index@(_Z12KmeansKernelPKfS0_PiPfS2_S2_S2_iii)
        /*0014*/ 	.word	0x00000000


	//----- nvinfo : EIATTR_MIN_STACK_SIZE
	.align		4
.L_3:
        /*0018*/ 	.byte	0x04, 0x12
        /*001a*/ 	.short	(.L_5 - .L_4)
	.align		4
.L_4:
        /*001c*/ 	.word	index@(_Z12KmeansKernelPKfS0_PiPfS2_S2_S2_iii)
        /*0020*/ 	.word	0x00000000
.L_5:


//--------------------- .nv.compat                --------------------------
	.section	.nv.compat,"",@"SHT_CUDA_COMPAT_INFO"
	.align	4
        /*0000*/ 	.byte	0x02, 0x09, 0x00, 0x00, 0x02, 0x02, 0x01, 0x00, 0x02, 0x05, 0x05, 0x00, 0x03, 0x07, 0x01, 0x01
        /*0010*/ 	.byte	0x02, 0x03, 0x00, 0x00, 0x02, 0x06, 0x01, 0x00, 0x04, 0x0b, 0x08, 0x00, 0x09, 0x00, 0x00, 0x00
        /*0020*/ 	.byte	0x00, 0x00, 0x00, 0x00


//--------------------- .nv.info._Z12KmeansKernelPKfS0_PiPfS2_S2_S2_iii --------------------------
	.section	.nv.info._Z12KmeansKernelPKfS0_PiPfS2_S2_S2_iii,"",@"SHT_CUDA_INFO"
	.sectionflags	@""
	.align	4


	//----- nvinfo : EIATTR_CUDA_API_VERSION
	.align		4
        /*0000*/ 	.byte	0x04, 0x37
        /*0002*/ 	.short	(.L_7 - .L_6)
.L_6:
        /*0004*/ 	.word	0x00000082


	//----- nvinfo : EIATTR_KPARAM_INFO
	.align		4
.L_7:
        /*0008*/ 	.byte	0x04, 0x17
        /*000a*/ 	.short	(.L_9 - .L_8)
.L_8:
        /*000c*/ 	.word	0x00000000
        /*0010*/ 	.short	0x0009
        /*0012*/ 	.short	0x0040
        /*0014*/ 	.byte	0x00, 0xf0, 0x11, 0x00


	//----- nvinfo : EIATTR_KPARAM_INFO
	.align		4
.L_9:
        /*0018*/ 	.byte	0x04, 0x17
        /*001a*/ 	.short	(.L_11 - .L_10)
.L_10:
        /*001c*/ 	.word	0x00000000
        /*0020*/ 	.short	0x0008
        /*0022*/ 	.short	0x003c
        /*0024*/ 	.byte	0x00, 0xf0, 0x11, 0x00


	//----- nvinfo : EIATTR_KPARAM_INFO
	.align		4
.L_11:
        /*0028*/ 	.byte	0x04, 0x17
        /*002a*/ 	.short	(.L_13 - .L_12)
.L_12:
        /*002c*/ 	.word	0x00000000
        /*0030*/ 	.short	0x0007
        /*0032*/ 	.short	0x0038
        /*0034*/ 	.byte	0x00, 0xf0, 0x11, 0x00


	//----- nvinfo : EIATTR_KPARAM_INFO
	.align		4
.L_13:
        /*0038*/ 	.byte	0x04, 0x17
        /*003a*/ 	.short	(.L_15 - .L_14)
.L_14:
        /*003c*/ 	.word	0x00000000
        /*0040*/ 	.short	0x0006
        /*0042*/ 	.short	0x0030
        /*0044*/ 	.byte	0x00, 0xf5, 0x21, 0x00


	//----- nvinfo : EIATTR_KPARAM_INFO
	.align		4
.L_15:
        /*0048*/ 	.byte	0x04, 0x17
        /*004a*/ 	.short	(.L_17 - .L_16)
.L_16:
        /*004c*/ 	.word	0x00000000
        /*0050*/ 	.short	0x0005
        /*0052*/ 	.short	0x0028
        /*0054*/ 	.byte	0x00, 0xf5, 0x21, 0x00


	//----- nvinfo : EIATTR_KPARAM_INFO
	.align		4
.L_17:
        /*0058*/ 	.byte	0x04, 0x17
        /*005a*/ 	.short	(.L_19 - .L_18)
.L_18:
        /*005c*/ 	.word	0x00000000
        /*0060*/ 	.short	0x0004
        /*0062*/ 	.short	0x0020
        /*0064*/ 	.byte	0x00, 0xf5, 0x21, 0x00


	//----- nvinfo : EIATTR_KPARAM_INFO
	.align		4
.L_19:
        /*0068*/ 	.byte	0x04, 0x17
        /*006a*/ 	.short	(.L_21 - .L_20)
.L_20:
        /*006c*/ 	.word	0x00000000
        /*0070*/ 	.short	0x0003
        /*0072*/ 	.short	0x0018
        /*0074*/ 	.byte	0x00, 0xf5, 0x21, 0x00


	//----- nvinfo : EIATTR_KPARAM_INFO
	.align		4
.L_21:
        /*0078*/ 	.byte	0x04, 0x17
        /*007a*/ 	.short	(.L_23 - .L_22)
.L_22:
        /*007c*/ 	.word	0x00000000
        /*0080*/ 	.short	0x0002
        /*0082*/ 	.short	0x0010
        /*0084*/ 	.byte	0x00, 0xf5, 0x21, 0x00


	//----- nvinfo : EIATTR_KPARAM_INFO
	.align		4
.L_23:
        /*0088*/ 	.byte	0x04, 0x17
        /*008a*/ 	.short	(.L_25 - .L_24)
.L_24:
        /*008c*/ 	.word	0x00000000
        /*0090*/ 	.short	0x0001
        /*0092*/ 	.short	0x0008
        /*0094*/ 	.byte	0x00, 0xf5, 0x21, 0x00


	//----- nvinfo : EIATTR_KPARAM_INFO
	.align		4
.L_25:
        /*0098*/ 	.byte	0x04, 0x17
        /*009a*/ 	.short	(.L_27 - .L_26)
.L_26:
        /*009c*/ 	.word	0x00000000
        /*00a0*/ 	.short	0x0000
        /*00a2*/ 	.short	0x0000
        /*00a4*/ 	.byte	0x00, 0xf5, 0x21, 0x00


	//----- nvinfo : EIATTR_SPARSE_MMA_MASK
	.align		4
.L_27:
        /*00a8*/ 	.byte	0x03, 0x50
        /*00aa*/ 	.short	0x0000


	//----- nvinfo : EIATTR_MAXREG_COUNT
	.align		4
        /*00ac*/ 	.byte	0x03, 0x1b
        /*00ae*/ 	.short	0x00ff


	//----- nvinfo : EIATTR_MERCURY_ISA_VERSION
	.align		4
        /*00b0*/ 	.byte	0x03, 0x5f
        /*00b2*/ 	.short	0x0101


	//----- nvinfo : EIATTR_VRC_CTA_INIT_COUNT
	.align		4
        /*00b4*/ 	.byte	0x02, 0x4a
	.zero		1
	.zero		1


	//----- nvinfo : EIATTR_EXIT_INSTR_OFFSETS
	.align		4
        /*00b8*/ 	.byte	0x04, 0x1c
        /*00ba*/ 	.short	(.L_29 - .L_28)


	//   ....[0]....
.L_28:
        /*00bc*/ 	.word	0x00000010


	//----- nvinfo : EIATTR_CBANK_PARAM_SIZE
	.align		4
.L_29:
        /*00c0*/ 	.byte	0x03, 0x19
        /*00c2*/ 	.short	0x0044


	//----- nvinfo : EIATTR_PARAM_CBANK
	.align		4
        /*00c4*/ 	.byte	0x04, 0x0a
        /*00c6*/ 	.short	(.L_31 - .L_30)
	.align		4
.L_30:
        /*00c8*/ 	.word	index@(.nv.constant0._Z12KmeansKernelPKfS0_PiPfS2_S2_S2_iii)
        /*00cc*/ 	.short	0x0380
        /*00ce*/ 	.short	0x0044


	//----- nvinfo : EIATTR_SW_WAR
	.align		4
.L_31:
        /*00d0*/ 	.byte	0x04, 0x36
        /*00d2*/ 	.short	(.L_33 - .L_32)
.L_32:
        /*00d4*/ 	.word	0x00000008
.L_33:


//--------------------- .nv.callgraph             --------------------------
	.section	.nv.callgraph,"",@"SHT_CUDA_CALLGRAPH"
	.align	4
	.sectionentsize	8
	.align		4
        /*0000*/ 	.word	0x00000000
	.align		4
        /*0004*/ 	.word	0xffffffff
	.align		4
        /*0008*/ 	.word	0x00000000
	.align		4
        /*000c*/ 	.word	0xfffffffe
	.align		4
        /*0010*/ 	.word	0x00000000
	.align		4
        /*0014*/ 	.word	0xfffffffd
	.align		4
        /*0018*/ 	.word	0x00000000
	.align		4
        /*001c*/ 	.word	0xfffffffc


//--------------------- .text._Z12KmeansKernelPKfS0_PiPfS2_S2_S2_iii --------------------------
	.section	.text._Z12KmeansKernelPKfS0_PiPfS2_S2_S2_iii,"ax",@progbits
	.align	128
        .global         _Z12KmeansKernelPKfS0_PiPfS2_S2_S2_iii
        .type           _Z12KmeansKernelPKfS0_PiPfS2_S2_S2_iii,@function
        .size           _Z12KmeansKernelPKfS0_PiPfS2_S2_S2_iii,(.L_x_1 - _Z12KmeansKernelPKfS0_PiPfS2_S2_S2_iii)
        .other          _Z12KmeansKernelPKfS0_PiPfS2_S2_S2_iii,@"STO_CUDA_ENTRY STV_DEFAULT"
_Z12KmeansKernelPKfS0_PiPfS2_S2_S2_iii:
.text._Z12KmeansKernelPKfS0_PiPfS2_S2_S2_iii:
[----:B------:R-:W-:Y:S01]  /*0000*/  LDC R1, c[0x0][0x37c] ;  /* 0x0000df00ff017b82 */ /* 0x000fe20000000800 */
[----:B------:R-:W-:Y:S05]  /*0010*/  EXIT ;  /* 0x000000000000794d */ /* 0x000fea0003800000 */
.L_x_0:
[----:B------:R-:W-:-:S00]  /*0020*/  BRA `(.L_x_0) ;  /* 0xfffffffc00fc7947 */ /* 0x000fc0000383ffff */
[----:B------:R-:W-:-:S00]  /*0030*/  NOP ;  /* 0x0000000000007918 */ /* 0x000fc00000000000 */
        /* <DEDUP_REMOVED lines=12> */
.L_x_1:


//--------------------- .nv.shared.reserved.0     --------------------------
	.section	.nv.shared.reserved.0,"aw",@nobits
	.weak		__nv_reservedSMEM_offset_0_alias
	.size		__nv_reservedSMEM_offset_0_alias, 0, 64
	.other		__nv_reservedSMEM_offset_0_alias,@"STO_CUDA_RESERVED_SHARED STV_DEFAULT"
__nv_reservedSMEM_offset_0_alias:
	.zero		0
	.zero		64


//--------------------- .nv.constant0._Z12KmeansKernelPKfS0_PiPfS2_S2_S2_iii --------------------------
	.section	.nv.constant0._Z12KmeansKernelPKfS0_PiPfS2_S2_S2_iii,"a",@progbits
	.sectionflags	@""
	.align	4
.nv.constant0._Z12KmeansKernelPKfS0_PiPfS2_S2_S2_iii:
	.zero		964


//--------------------- SYMBOLS --------------------------

	.type		.nv.reservedSmem.offset0,@object
	.size		.nv.reservedSmem.offset0,0x4
